//
// Generated by NVIDIA NVVM Compiler
//
// Compiler Build ID: CL-36424714
// Cuda compilation tools, release 13.0, V13.0.88
// Based on NVVM 20.0.0
//

.version 9.0
.target sm_100
.address_size 64

	// .globl	_Z12setup_kernelP17curandStateXORWOW
.global .align 4 .b8 precalc_xorwow_matrix[102400];
.global .align 4 .b8 precalc_xorwow_offset_matrix[102400];
.global .align 4 .b8 mrg32k3aM1[2304];
.global .align 4 .b8 mrg32k3aM2[2304];
.global .align 4 .b8 mrg32k3aM1SubSeq[2016];
.global .align 4 .b8 mrg32k3aM2SubSeq[2016];
.global .align 4 .b8 mrg32k3aM1Seq[2304];
.global .align 4 .b8 mrg32k3aM2Seq[2304];
.const .align 8 .b8 __cr_lgamma_table[72];

.visible .entry _Z12setup_kernelP17curandStateXORWOW(
	.param .u64 .ptr .align 1 _Z12setup_kernelP17curandStateXORWOW_param_0
)
{
	.reg .pred 	%p<24>;
	.reg .b32 	%r<406>;
	.reg .b64 	%rd<18>;

	ld.param.u64 	%rd8, [_Z12setup_kernelP17curandStateXORWOW_param_0];
	cvta.to.global.u64 	%rd9, %rd8;
	mov.u32 	%r182, %ctaid.x;
	mov.u32 	%r183, %ntid.x;
	mov.u32 	%r184, %tid.x;
	mad.lo.s32 	%r185, %r182, %r183, %r184;
	cvt.s64.s32 	%rd17, %r185;
	mul.wide.s32 	%rd10, %r185, 48;
	add.s64 	%rd2, %rd9, %rd10;
	mov.b32 	%r186, -1385536889;
	mov.b32 	%r187, -2147126902;
	st.global.v2.u32 	[%rd2], {%r187, %r186};
	mov.b32 	%r188, -123459836;
	mov.b32 	%r189, -1282097001;
	st.global.v2.u32 	[%rd2+8], {%r189, %r188};
	mov.b32 	%r190, -1503210357;
	mov.b32 	%r191, -589760388;
	st.global.v2.u32 	[%rd2+16], {%r191, %r190};
	setp.eq.s32 	%p1, %r185, 0;
	@%p1 bra 	$L__BB0_42;
	mov.b32 	%r312, 0;
	mov.u64 	%rd12, precalc_xorwow_matrix;
$L__BB0_2:
	and.b64  	%rd4, %rd17, 3;
	setp.eq.s64 	%p2, %rd4, 0;
	@%p2 bra 	$L__BB0_41;
	mul.wide.u32 	%rd11, %r312, 3200;
	add.s64 	%rd5, %rd12, %rd11;
	cvt.u32.u64 	%r2, %rd4;
	mov.b32 	%r313, 0;
$L__BB0_4:
	mov.b32 	%r326, 0;
	mov.u32 	%r327, %r326;
	mov.u32 	%r328, %r326;
	mov.u32 	%r329, %r326;
	mov.u32 	%r330, %r326;
	mov.u32 	%r319, %r326;
$L__BB0_5:
	mul.wide.u32 	%rd13, %r319, 4;
	add.s64 	%rd14, %rd2, %rd13;
	ld.global.u32 	%r10, [%rd14+4];
	shl.b32 	%r11, %r319, 5;
	mov.b32 	%r325, 0;
$L__BB0_6:
	.pragma "nounroll";
	shr.u32 	%r196, %r10, %r325;
	and.b32  	%r197, %r196, 1;
	setp.eq.b32 	%p3, %r197, 1;
	not.pred 	%p4, %p3;
	add.s32 	%r198, %r11, %r325;
	mul.lo.s32 	%r199, %r198, 5;
	mul.wide.u32 	%rd15, %r199, 4;
	add.s64 	%rd6, %rd5, %rd15;
	@%p4 bra 	$L__BB0_8;
	ld.global.u32 	%r200, [%rd6];
	xor.b32  	%r330, %r330, %r200;
	ld.global.u32 	%r201, [%rd6+4];
	xor.b32  	%r329, %r329, %r201;
	ld.global.u32 	%r202, [%rd6+8];
	xor.b32  	%r328, %r328, %r202;
	ld.global.u32 	%r203, [%rd6+12];
	xor.b32  	%r327, %r327, %r203;
	ld.global.u32 	%r204, [%rd6+16];
	xor.b32  	%r326, %r326, %r204;
$L__BB0_8:
	and.b32  	%r206, %r196, 2;
	setp.eq.s32 	%p5, %r206, 0;
	@%p5 bra 	$L__BB0_10;
	ld.global.u32 	%r207, [%rd6+20];
	xor.b32  	%r330, %r330, %r207;
	ld.global.u32 	%r208, [%rd6+24];
	xor.b32  	%r329, %r329, %r208;
	ld.global.u32 	%r209, [%rd6+28];
	xor.b32  	%r328, %r328, %r209;
	ld.global.u32 	%r210, [%rd6+32];
	xor.b32  	%r327, %r327, %r210;
	ld.global.u32 	%r211, [%rd6+36];
	xor.b32  	%r326, %r326, %r211;
$L__BB0_10:
	and.b32  	%r213, %r196, 4;
	setp.eq.s32 	%p6, %r213, 0;
	@%p6 bra 	$L__BB0_12;
	ld.global.u32 	%r214, [%rd6+40];
	xor.b32  	%r330, %r330, %r214;
	ld.global.u32 	%r215, [%rd6+44];
	xor.b32  	%r329, %r329, %r215;
	ld.global.u32 	%r216, [%rd6+48];
	xor.b32  	%r328, %r328, %r216;
	ld.global.u32 	%r217, [%rd6+52];
	xor.b32  	%r327, %r327, %r217;
	ld.global.u32 	%r218, [%rd6+56];
	xor.b32  	%r326, %r326, %r218;
$L__BB0_12:
	and.b32  	%r220, %r196, 8;
	setp.eq.s32 	%p7, %r220, 0;
	@%p7 bra 	$L__BB0_14;
	ld.global.u32 	%r221, [%rd6+60];
	xor.b32  	%r330, %r330, %r221;
	ld.global.u32 	%r222, [%rd6+64];
	xor.b32  	%r329, %r329, %r222;
	ld.global.u32 	%r223, [%rd6+68];
	xor.b32  	%r328, %r328, %r223;
	ld.global.u32 	%r224, [%rd6+72];
	xor.b32  	%r327, %r327, %r224;
	ld.global.u32 	%r225, [%rd6+76];
	xor.b32  	%r326, %r326, %r225;
$L__BB0_14:
	and.b32  	%r227, %r196, 16;
	setp.eq.s32 	%p8, %r227, 0;
	@%p8 bra 	$L__BB0_16;
	ld.global.u32 	%r228, [%rd6+80];
	xor.b32  	%r330, %r330, %r228;
	ld.global.u32 	%r229, [%rd6+84];
	xor.b32  	%r329, %r329, %r229;
	ld.global.u32 	%r230, [%rd6+88];
	xor.b32  	%r328, %r328, %r230;
	ld.global.u32 	%r231, [%rd6+92];
	xor.b32  	%r327, %r327, %r231;
	ld.global.u32 	%r232, [%rd6+96];
	xor.b32  	%r326, %r326, %r232;
$L__BB0_16:
	and.b32  	%r234, %r196, 32;
	setp.eq.s32 	%p9, %r234, 0;
	@%p9 bra 	$L__BB0_18;
	ld.global.u32 	%r235, [%rd6+100];
	xor.b32  	%r330, %r330, %r235;
	ld.global.u32 	%r236, [%rd6+104];
	xor.b32  	%r329, %r329, %r236;
	ld.global.u32 	%r237, [%rd6+108];
	xor.b32  	%r328, %r328, %r237;
	ld.global.u32 	%r238, [%rd6+112];
	xor.b32  	%r327, %r327, %r238;
	ld.global.u32 	%r239, [%rd6+116];
	xor.b32  	%r326, %r326, %r239;
$L__BB0_18:
	and.b32  	%r241, %r196, 64;
	setp.eq.s32 	%p10, %r241, 0;
	@%p10 bra 	$L__BB0_20;
	ld.global.u32 	%r242, [%rd6+120];
	xor.b32  	%r330, %r330, %r242;
	ld.global.u32 	%r243, [%rd6+124];
	xor.b32  	%r329, %r329, %r243;
	ld.global.u32 	%r244, [%rd6+128];
	xor.b32  	%r328, %r328, %r244;
	ld.global.u32 	%r245, [%rd6+132];
	xor.b32  	%r327, %r327, %r245;
	ld.global.u32 	%r246, [%rd6+136];
	xor.b32  	%r326, %r326, %r246;
$L__BB0_20:
	and.b32  	%r248, %r196, 128;
	setp.eq.s32 	%p11, %r248, 0;
	@%p11 bra 	$L__BB0_22;
	ld.global.u32 	%r249, [%rd6+140];
	xor.b32  	%r330, %r330, %r249;
	ld.global.u32 	%r250, [%rd6+144];
	xor.b32  	%r329, %r329, %r250;
	ld.global.u32 	%r251, [%rd6+148];
	xor.b32  	%r328, %r328, %r251;
	ld.global.u32 	%r252, [%rd6+152];
	xor.b32  	%r327, %r327, %r252;
	ld.global.u32 	%r253, [%rd6+156];
	xor.b32  	%r326, %r326, %r253;
$L__BB0_22:
	and.b32  	%r255, %r196, 256;
	setp.eq.s32 	%p12, %r255, 0;
	@%p12 bra 	$L__BB0_24;
	ld.global.u32 	%r256, [%rd6+160];
	xor.b32  	%r330, %r330, %r256;
	ld.global.u32 	%r257, [%rd6+164];
	xor.b32  	%r329, %r329, %r257;
	ld.global.u32 	%r258, [%rd6+168];
	xor.b32  	%r328, %r328, %r258;
	ld.global.u32 	%r259, [%rd6+172];
	xor.b32  	%r327, %r327, %r259;
	ld.global.u32 	%r260, [%rd6+176];
	xor.b32  	%r326, %r326, %r260;
$L__BB0_24:
	and.b32  	%r262, %r196, 512;
	setp.eq.s32 	%p13, %r262, 0;
	@%p13 bra 	$L__BB0_26;
	ld.global.u32 	%r263, [%rd6+180];
	xor.b32  	%r330, %r330, %r263;
	ld.global.u32 	%r264, [%rd6+184];
	xor.b32  	%r329, %r329, %r264;
	ld.global.u32 	%r265, [%rd6+188];
	xor.b32  	%r328, %r328, %r265;
	ld.global.u32 	%r266, [%rd6+192];
	xor.b32  	%r327, %r327, %r266;
	ld.global.u32 	%r267, [%rd6+196];
	xor.b32  	%r326, %r326, %r267;
$L__BB0_26:
	and.b32  	%r269, %r196, 1024;
	setp.eq.s32 	%p14, %r269, 0;
	@%p14 bra 	$L__BB0_28;
	ld.global.u32 	%r270, [%rd6+200];
	xor.b32  	%r330, %r330, %r270;
	ld.global.u32 	%r271, [%rd6+204];
	xor.b32  	%r329, %r329, %r271;
	ld.global.u32 	%r272, [%rd6+208];
	xor.b32  	%r328, %r328, %r272;
	ld.global.u32 	%r273, [%rd6+212];
	xor.b32  	%r327, %r327, %r273;
	ld.global.u32 	%r274, [%rd6+216];
	xor.b32  	%r326, %r326, %r274;
$L__BB0_28:
	and.b32  	%r276, %r196, 2048;
	setp.eq.s32 	%p15, %r276, 0;
	@%p15 bra 	$L__BB0_30;
	ld.global.u32 	%r277, [%rd6+220];
	xor.b32  	%r330, %r330, %r277;
	ld.global.u32 	%r278, [%rd6+224];
	xor.b32  	%r329, %r329, %r278;
	ld.global.u32 	%r279, [%rd6+228];
	xor.b32  	%r328, %r328, %r279;
	ld.global.u32 	%r280, [%rd6+232];
	xor.b32  	%r327, %r327, %r280;
	ld.global.u32 	%r281, [%rd6+236];
	xor.b32  	%r326, %r326, %r281;
$L__BB0_30:
	and.b32  	%r283, %r196, 4096;
	setp.eq.s32 	%p16, %r283, 0;
	@%p16 bra 	$L__BB0_32;
	ld.global.u32 	%r284, [%rd6+240];
	xor.b32  	%r330, %r330, %r284;
	ld.global.u32 	%r285, [%rd6+244];
	xor.b32  	%r329, %r329, %r285;
	ld.global.u32 	%r286, [%rd6+248];
	xor.b32  	%r328, %r328, %r286;
	ld.global.u32 	%r287, [%rd6+252];
	xor.b32  	%r327, %r327, %r287;
	ld.global.u32 	%r288, [%rd6+256];
	xor.b32  	%r326, %r326, %r288;
$L__BB0_32:
	and.b32  	%r290, %r196, 8192;
	setp.eq.s32 	%p17, %r290, 0;
	@%p17 bra 	$L__BB0_34;
	ld.global.u32 	%r291, [%rd6+260];
	xor.b32  	%r330, %r330, %r291;
	ld.global.u32 	%r292, [%rd6+264];
	xor.b32  	%r329, %r329, %r292;
	ld.global.u32 	%r293, [%rd6+268];
	xor.b32  	%r328, %r328, %r293;
	ld.global.u32 	%r294, [%rd6+272];
	xor.b32  	%r327, %r327, %r294;
	ld.global.u32 	%r295, [%rd6+276];
	xor.b32  	%r326, %r326, %r295;
$L__BB0_34:
	and.b32  	%r297, %r196, 16384;
	setp.eq.s32 	%p18, %r297, 0;
	@%p18 bra 	$L__BB0_36;
	ld.global.u32 	%r298, [%rd6+280];
	xor.b32  	%r330, %r330, %r298;
	ld.global.u32 	%r299, [%rd6+284];
	xor.b32  	%r329, %r329, %r299;
	ld.global.u32 	%r300, [%rd6+288];
	xor.b32  	%r328, %r328, %r300;
	ld.global.u32 	%r301, [%rd6+292];
	xor.b32  	%r327, %r327, %r301;
	ld.global.u32 	%r302, [%rd6+296];
	xor.b32  	%r326, %r326, %r302;
$L__BB0_36:
	and.b32  	%r304, %r196, 32768;
	setp.eq.s32 	%p19, %r304, 0;
	@%p19 bra 	$L__BB0_38;
	ld.global.u32 	%r305, [%rd6+300];
	xor.b32  	%r330, %r330, %r305;
	ld.global.u32 	%r306, [%rd6+304];
	xor.b32  	%r329, %r329, %r306;
	ld.global.u32 	%r307, [%rd6+308];
	xor.b32  	%r328, %r328, %r307;
	ld.global.u32 	%r308, [%rd6+312];
	xor.b32  	%r327, %r327, %r308;
	ld.global.u32 	%r309, [%rd6+316];
	xor.b32  	%r326, %r326, %r309;
$L__BB0_38:
	add.s32 	%r325, %r325, 16;
	setp.ne.s32 	%p20, %r325, 32;
	@%p20 bra 	$L__BB0_6;
	mad.lo.s32 	%r310, %r319, -31, %r11;
	add.s32 	%r319, %r310, 1;
	setp.ne.s32 	%p21, %r319, 5;
	@%p21 bra 	$L__BB0_5;
	st.global.u32 	[%rd2+4], %r330;
	st.global.u32 	[%rd2+8], %r329;
	st.global.u32 	[%rd2+12], %r328;
	st.global.u32 	[%rd2+16], %r327;
	st.global.u32 	[%rd2+20], %r326;
	add.s32 	%r313, %r313, 1;
	setp.lt.u32 	%p22, %r313, %r2;
	@%p22 bra 	$L__BB0_4;
$L__BB0_41:
	shr.u64 	%rd7, %rd17, 2;
	add.s32 	%r312, %r312, 1;
	setp.gt.u64 	%p23, %rd17, 3;
	mov.u64 	%rd17, %rd7;
	@%p23 bra 	$L__BB0_2;
$L__BB0_42:
	mov.b32 	%r311, 0;
	st.global.v2.u32 	[%rd2+24], {%r311, %r311};
	st.global.u32 	[%rd2+32], %r311;
	mov.b64 	%rd16, 0;
	st.global.u64 	[%rd2+40], %rd16;
	ret;

}
	// .globl	_Z15generate_kernelPjP17curandStateXORWOW
.visible .entry _Z15generate_kernelPjP17curandStateXORWOW(
	.param .u64 .ptr .align 1 _Z15generate_kernelPjP17curandStateXORWOW_param_0,
	.param .u64 .ptr .align 1 _Z15generate_kernelPjP17curandStateXORWOW_param_1
)
{
	.reg .b32 	%r<20>;
	.reg .b64 	%rd<9>;

	ld.param.u64 	%rd1, [_Z15generate_kernelPjP17curandStateXORWOW_param_0];
	ld.param.u64 	%rd2, [_Z15generate_kernelPjP17curandStateXORWOW_param_1];
	cvta.to.global.u64 	%rd3, %rd1;
	cvta.to.global.u64 	%rd4, %rd2;
	mov.u32 	%r1, %ctaid.x;
	mov.u32 	%r2, %ntid.x;
	mov.u32 	%r3, %tid.x;
	mad.lo.s32 	%r4, %r1, %r2, %r3;
	mul.wide.s32 	%rd5, %r4, 48;
	add.s64 	%rd6, %rd4, %rd5;
	ld.global.v2.u32 	{%r5, %r6}, [%rd6];
	shr.u32 	%r7, %r6, 2;
	xor.b32  	%r8, %r7, %r6;
	ld.global.v2.u32 	{%r9, %r10}, [%rd6+8];
	ld.global.v2.u32 	{%r11, %r12}, [%rd6+16];
	st.global.v2.u32 	[%rd6+8], {%r10, %r11};
	shl.b32 	%r13, %r12, 4;
	shl.b32 	%r14, %r8, 1;
	xor.b32  	%r15, %r14, %r13;
	xor.b32  	%r16, %r15, %r8;
	xor.b32  	%r17, %r16, %r12;
	st.global.v2.u32 	[%rd6+16], {%r12, %r17};
	add.s32 	%r18, %r5, 362437;
	st.global.v2.u32 	[%rd6], {%r18, %r9};
	add.s32 	%r19, %r17, %r18;
	mul.wide.s32 	%rd7, %r4, 4;
	add.s64 	%rd8, %rd3, %rd7;
	st.global.u32 	[%rd8], %r19;
	ret;

}
	// .globl	_Z23generate_uniform_kernelPfP17curandStateXORWOW
.visible .entry _Z23generate_uniform_kernelPfP17curandStateXORWOW(
	.param .u64 .ptr .align 1 _Z23generate_uniform_kernelPfP17curandStateXORWOW_param_0,
	.param .u64 .ptr .align 1 _Z23generate_uniform_kernelPfP17curandStateXORWOW_param_1
)
{
	.reg .b32 	%r<20>;
	.reg .b32 	%f<3>;
	.reg .b64 	%rd<9>;

	ld.param.u64 	%rd1, [_Z23generate_uniform_kernelPfP17curandStateXORWOW_param_0];
	ld.param.u64 	%rd2, [_Z23generate_uniform_kernelPfP17curandStateXORWOW_param_1];
	cvta.to.global.u64 	%rd3, %rd1;
	cvta.to.global.u64 	%rd4, %rd2;
	mov.u32 	%r1, %ctaid.x;
	mov.u32 	%r2, %ntid.x;
	mov.u32 	%r3, %tid.x;
	mad.lo.s32 	%r4, %r1, %r2, %r3;
	mul.wide.s32 	%rd5, %r4, 48;
	add.s64 	%rd6, %rd4, %rd5;
	ld.global.v2.u32 	{%r5, %r6}, [%rd6];
	shr.u32 	%r7, %r6, 2;
	xor.b32  	%r8, %r7, %r6;
	ld.global.v2.u32 	{%r9, %r10}, [%rd6+8];
	ld.global.v2.u32 	{%r11, %r12}, [%rd6+16];
	st.global.v2.u32 	[%rd6+8], {%r10, %r11};
	shl.b32 	%r13, %r12, 4;
	shl.b32 	%r14, %r8, 1;
	xor.b32  	%r15, %r14, %r13;
	xor.b32  	%r16, %r15, %r8;
	xor.b32  	%r17, %r16, %r12;
	st.global.v2.u32 	[%rd6+16], {%r12, %r17};
	add.s32 	%r18, %r5, 362437;
	st.global.v2.u32 	[%rd6], {%r18, %r9};
	add.s32 	%r19, %r17, %r18;
	cvt.rn.f32.u32 	%f1, %r19;
	fma.rn.f32 	%f2, %f1, 0f2F800000, 0f2F000000;
	mul.wide.s32 	%rd7, %r4, 4;
	add.s64 	%rd8, %rd3, %rd7;
	st.global.f32 	[%rd8], %f2;
	ret;

}


// ===== COMPILED SASS (sm_100) =====

	.target	sm_100

	.elftype	@"ET_EXEC"


//--------------------- .note.nv.tkinfo           --------------------------
	.section	.note.nv.tkinfo,"",@"SHT_NOTE"
	.sectionflags	@"SHF_NOTE_NV_TKINFO"
	.tkinfo
        /*0018*/ 	.word	0x00000002
        /*0030*/ 	.string	""
        /*0030*/ 	.string	"ptxas"
        /*0030*/ 	.string	"Cuda compilation tools, release 13.0, V13.0.88"
        /*0030*/ 	.string	"Build cuda_13.0.r13.0/compiler.36424714_0"
        /*0030*/ 	.string	"-arch sm_100 -m 64 "



//--------------------- .note.nv.cuinfo           --------------------------
	.section	.note.nv.cuinfo,"",@"SHT_NOTE"
	.sectionflags	@"SHF_NOTE_NV_CUINFO"
        /*0018*/ 	.short	0x0002
        /*001a*/ 	.short	0x0064
        /*001c*/ 	.short	0x0082
	.zero		2


//--------------------- .nv.info                  --------------------------
	.section	.nv.info,"",@"SHT_CUDA_INFO"
	.align	4


	//----- nvinfo : EIATTR_REGCOUNT
	.align		4
        /*0000*/ 	.byte	0x04, 0x2f
        /*0002*/ 	.short	(.L_10 - .L_9)
	.align		4
.L_9:
        /*0004*/ 	.word	index@(_Z12setup_kernelP17curandStateXORWOW)
        /*0008*/ 	.word	0x0000001f


	//----- nvinfo : EIATTR_FRAME_SIZE
	.align		4
.L_10:
        /*000c*/ 	.byte	0x04, 0x11
        /*000e*/ 	.short	(.L_12 - .L_11)
	.align		4
.L_11:
        /*0010*/ 	.word	index@(_Z12setup_kernelP17curandStateXORWOW)
        /*0014*/ 	.word	0x00000000


	//----- nvinfo : EIATTR_REGCOUNT
	.align		4
.L_12:
        /*0018*/ 	.byte	0x04, 0x2f
        /*001a*/ 	.short	(.L_14 - .L_13)
	.align		4
.L_13:
        /*001c*/ 	.word	index@(_Z15generate_kernelPjP17curandStateXORWOW)
        /*0020*/ 	.word	0x00000012


	//----- nvinfo : EIATTR_FRAME_SIZE
	.align		4
.L_14:
        /*0024*/ 	.byte	0x04, 0x11
        /*0026*/ 	.short	(.L_16 - .L_15)
	.align		4
.L_15:
        /*0028*/ 	.word	index@(_Z15generate_kernelPjP17curandStateXORWOW)
        /*002c*/ 	.word	0x00000000


	//----- nvinfo : EIATTR_REGCOUNT
	.align		4
.L_16:
        /*0030*/ 	.byte	0x04, 0x2f
        /*0032*/ 	.short	(.L_18 - .L_17)
	.align		4
.L_17:
        /*0034*/ 	.word	index@(_Z23generate_uniform_kernelPfP17curandStateXORWOW)
        /*0038*/ 	.word	0x00000016


	//----- nvinfo : EIATTR_FRAME_SIZE
	.align		4
.L_18:
        /*003c*/ 	.byte	0x04, 0x11
        /*003e*/ 	.short	(.L_20 - .L_19)
	.align		4
.L_19:
        /*0040*/ 	.word	index@(_Z23generate_uniform_kernelPfP17curandStateXORWOW)
        /*0044*/ 	.word	0x00000000


	//----- nvinfo : EIATTR_MIN_STACK_SIZE
	.align		4
.L_20:
        /*0048*/ 	.byte	0x04, 0x12
        /*004a*/ 	.short	(.L_22 - .L_21)
	.align		4
.L_21:
        /*004c*/ 	.word	index@(_Z23generate_uniform_kernelPfP17curandStateXORWOW)
        /*0050*/ 	.word	0x00000000


	//----- nvinfo : EIATTR_MIN_STACK_SIZE
	.align		4
.L_22:
        /*0054*/ 	.byte	0x04, 0x12
        /*0056*/ 	.short	(.L_24 - .L_23)
	.align		4
.L_23:
        /*0058*/ 	.word	index@(_Z15generate_kernelPjP17curandStateXORWOW)
        /*005c*/ 	.word	0x00000000


	//----- nvinfo : EIATTR_MIN_STACK_SIZE
	.align		4
.L_24:
        /*0060*/ 	.byte	0x04, 0x12
        /*0062*/ 	.short	(.L_26 - .L_25)
	.align		4
.L_25:
        /*0064*/ 	.word	index@(_Z12setup_kernelP17curandStateXORWOW)
        /*0068*/ 	.word	0x00000000
.L_26:


//--------------------- .nv.compat                --------------------------
	.section	.nv.compat,"",@"SHT_CUDA_COMPAT_INFO"
	.align	4
        /*0000*/ 	.byte	0x02, 0x09, 0x00, 0x00, 0x02, 0x02, 0x01, 0x00, 0x02, 0x05, 0x05, 0x00, 0x03, 0x07, 0x01, 0x01
        /*0010*/ 	.byte	0x02, 0x03, 0x00, 0x00, 0x02, 0x06, 0x01, 0x00, 0x04, 0x0b, 0x08, 0x00, 0x09, 0x00, 0x00, 0x00
        /*0020*/ 	.byte	0x00, 0x00, 0x00, 0x00


//--------------------- .nv.info._Z23generate_uniform_kernelPfP17curandStateXORWOW --------------------------
	.section	.nv.info._Z23generate_uniform_kernelPfP17curandStateXORWOW,"",@"SHT_CUDA_INFO"
	.sectionflags	@""
	.align	4


	//----- nvinfo : EIATTR_CUDA_API_VERSION
	.align		4
        /*0000*/ 	.byte	0x04, 0x37
        /*0002*/ 	.short	(.L_28 - .L_27)
.L_27:
        /*0004*/ 	.word	0x00000082


	//----- nvinfo : EIATTR_KPARAM_INFO
	.align		4
.L_28:
        /*0008*/ 	.byte	0x04, 0x17
        /*000a*/ 	.short	(.L_30 - .L_29)
.L_29:
        /*000c*/ 	.word	0x00000000
        /*0010*/ 	.short	0x0001
        /*0012*/ 	.short	0x0008
        /*0014*/ 	.byte	0x00, 0xf5, 0x21, 0x00


	//----- nvinfo : EIATTR_KPARAM_INFO
	.align		4
.L_30:
        /*0018*/ 	.byte	0x04, 0x17
        /*001a*/ 	.short	(.L_32 - .L_31)
.L_31:
        /*001c*/ 	.word	0x00000000
        /*0020*/ 	.short	0x0000
        /*0022*/ 	.short	0x0000
        /*0024*/ 	.byte	0x00, 0xf5, 0x21, 0x00


	//----- nvinfo : EIATTR_SPARSE_MMA_MASK
	.align		4
.L_32:
        /*0028*/ 	.byte	0x03, 0x50
        /*002a*/ 	.short	0x0000


	//----- nvinfo : EIATTR_MAXREG_COUNT
	.align		4
        /*002c*/ 	.byte	0x03, 0x1b
        /*002e*/ 	.short	0x00ff


	//----- nvinfo : EIATTR_MERCURY_ISA_VERSION
	.align		4
        /*0030*/ 	.byte	0x03, 0x5f
        /*0032*/ 	.short	0x0101


	//----- nvinfo : EIATTR_VRC_CTA_INIT_COUNT
	.align		4
        /*0034*/ 	.byte	0x02, 0x4a
	.zero		1
	.zero		1


	//----- nvinfo : EIATTR_EXIT_INSTR_OFFSETS
	.align		4
        /*0038*/ 	.byte	0x04, 0x1c
        /*003a*/ 	.short	(.L_34 - .L_33)


	//   ....[0]....
.L_33:
        /*003c*/ 	.word	0x00000200


	//----- nvinfo : EIATTR_CBANK_PARAM_SIZE
	.align		4
.L_34:
        /*0040*/ 	.byte	0x03, 0x19
        /*0042*/ 	.short	0x0010


	//----- nvinfo : EIATTR_PARAM_CBANK
	.align		4
        /*0044*/ 	.byte	0x04, 0x0a
        /*0046*/ 	.short	(.L_36 - .L_35)
	.align		4
.L_35:
        /*0048*/ 	.word	index@(.nv.constant0._Z23generate_uniform_kernelPfP17curandStateXORWOW)
        /*004c*/ 	.short	0x0380
        /*004e*/ 	.short	0x0010


	//----- nvinfo : EIATTR_SW_WAR
	.align		4
.L_36:
        /*0050*/ 	.byte	0x04, 0x36
        /*0052*/ 	.short	(.L_38 - .L_37)
.L_37:
        /*0054*/ 	.word	0x00000008
.L_38:


//--------------------- .nv.info._Z15generate_kernelPjP17curandStateXORWOW --------------------------
	.section	.nv.info._Z15generate_kernelPjP17curandStateXORWOW,"",@"SHT_CUDA_INFO"
	.sectionflags	@""
	.align	4


	//----- nvinfo : EIATTR_CUDA_API_VERSION
	.align		4
        /*0000*/ 	.byte	0x04, 0x37
        /*0002*/ 	.short	(.L_40 - .L_39)
.L_39:
        /*0004*/ 	.word	0x00000082


	//----- nvinfo : EIATTR_KPARAM_INFO
	.align		4
.L_40:
        /*0008*/ 	.byte	0x04, 0x17
        /*000a*/ 	.short	(.L_42 - .L_41)
.L_41:
        /*000c*/ 	.word	0x00000000
        /*0010*/ 	.short	0x0001
        /*0012*/ 	.short	0x0008
        /*0014*/ 	.byte	0x00, 0xf5, 0x21, 0x00


	//----- nvinfo : EIATTR_KPARAM_INFO
	.align		4
.L_42:
        /*0018*/ 	.byte	0x04, 0x17
        /*001a*/ 	.short	(.L_44 - .L_43)
.L_43:
        /*001c*/ 	.word	0x00000000
        /*0020*/ 	.short	0x0000
        /*0022*/ 	.short	0x0000
        /*0024*/ 	.byte	0x00, 0xf5, 0x21, 0x00


	//----- nvinfo : EIATTR_SPARSE_MMA_MASK
	.align		4
.L_44:
        /*0028*/ 	.byte	0x03, 0x50
        /*002a*/ 	.short	0x0000


	//----- nvinfo : EIATTR_MAXREG_COUNT
	.align		4
        /*002c*/ 	.byte	0x03, 0x1b
        /*002e*/ 	.short	0x00ff


	//----- nvinfo : EIATTR_MERCURY_ISA_VERSION
	.align		4
        /*0030*/ 	.byte	0x03, 0x5f
        /*0032*/ 	.short	0x0101


	//----- nvinfo : EIATTR_VRC_CTA_INIT_COUNT
	.align		4
        /*0034*/ 	.byte	0x02, 0x4a
	.zero		1
	.zero		1


	//----- nvinfo : EIATTR_EXIT_INSTR_OFFSETS
	.align		4
        /*0038*/ 	.byte	0x04, 0x1c
        /*003a*/ 	.short	(.L_46 - .L_45)


	//   ....[0]....
.L_45:
        /*003c*/ 	.word	0x000001d0


	//----- nvinfo : EIATTR_CBANK_PARAM_SIZE
	.align		4
.L_46:
        /*0040*/ 	.byte	0x03, 0x19
        /*0042*/ 	.short	0x0010


	//----- nvinfo : EIATTR_PARAM_CBANK
	.align		4
        /*0044*/ 	.byte	0x04, 0x0a
        /*0046*/ 	.short	(.L_48 - .L_47)
	.align		4
.L_47:
        /*0048*/ 	.word	index@(.nv.constant0._Z15generate_kernelPjP17curandStateXORWOW)
        /*004c*/ 	.short	0x0380
        /*004e*/ 	.short	0x0010


	//----- nvinfo : EIATTR_SW_WAR
	.align		4
.L_48:
        /*0050*/ 	.byte	0x04, 0x36
        /*0052*/ 	.short	(.L_50 - .L_49)
.L_49:
        /*0054*/ 	.word	0x00000008
.L_50:


//--------------------- .nv.info._Z12setup_kernelP17curandStateXORWOW --------------------------
	.section	.nv.info._Z12setup_kernelP17curandStateXORWOW,"",@"SHT_CUDA_INFO"
	.sectionflags	@""
	.align	4


	//----- nvinfo : EIATTR_CUDA_API_VERSION
	.align		4
        /*0000*/ 	.byte	0x04, 0x37
        /*0002*/ 	.short	(.L_52 - .L_51)
.L_51:
        /*0004*/ 	.word	0x00000082


	//----- nvinfo : EIATTR_KPARAM_INFO
	.align		4
.L_52:
        /*0008*/ 	.byte	0x04, 0x17
        /*000a*/ 	.short	(.L_54 - .L_53)
.L_53:
        /*000c*/ 	.word	0x00000000
        /*0010*/ 	.short	0x0000
        /*0012*/ 	.short	0x0000
        /*0014*/ 	.byte	0x00, 0xf5, 0x21, 0x00


	//----- nvinfo : EIATTR_SPARSE_MMA_MASK
	.align		4
.L_54:
        /*0018*/ 	.byte	0x03, 0x50
        /*001a*/ 	.short	0x0000


	//----- nvinfo : EIATTR_MAXREG_COUNT
	.align		4
        /*001c*/ 	.byte	0x03, 0x1b
        /*001e*/ 	.short	0x00ff


	//----- nvinfo : EIATTR_MERCURY_ISA_VERSION
	.align		4
        /*0020*/ 	.byte	0x03, 0x5f
        /*0022*/ 	.short	0x0101


	//----- nvinfo : EIATTR_VRC_CTA_INIT_COUNT
	.align		4
        /*0024*/ 	.byte	0x02, 0x4a
	.zero		1
	.zero		1


	//----- nvinfo : EIATTR_EXIT_INSTR_OFFSETS
	.align		4
        /*0028*/ 	.byte	0x04, 0x1c
        /*002a*/ 	.short	(.L_56 - .L_55)


	//   ....[0]....
.L_55:
        /*002c*/ 	.word	0x00000e80


	//----- nvinfo : EIATTR_CRS_STACK_SIZE
	.align		4
.L_56:
        /*0030*/ 	.byte	0x04, 0x1e
        /*0032*/ 	.short	(.L_58 - .L_57)
.L_57:
        /*0034*/ 	.word	0x00000000


	//----- nvinfo : EIATTR_CBANK_PARAM_SIZE
	.align		4
.L_58:
        /*0038*/ 	.byte	0x03, 0x19
        /*003a*/ 	.short	0x0008


	//----- nvinfo : EIATTR_PARAM_CBANK
	.align		4
        /*003c*/ 	.byte	0x04, 0x0a
        /*003e*/ 	.short	(.L_60 - .L_59)
	.align		4
.L_59:
        /*0040*/ 	.word	index@(.nv.constant0._Z12setup_kernelP17curandStateXORWOW)
        /*0044*/ 	.short	0x0380
        /*0046*/ 	.short	0x0008


	//----- nvinfo : EIATTR_SW_WAR
	.align		4
.L_60:
        /*0048*/ 	.byte	0x04, 0x36
        /*004a*/ 	.short	(.L_62 - .L_61)
.L_61:
        /*004c*/ 	.word	0x00000008
.L_62:


//--------------------- .nv.callgraph             --------------------------
	.section	.nv.callgraph,"",@"SHT_CUDA_CALLGRAPH"
	.align	4
	.sectionentsize	8
	.align		4
        /*0000*/ 	.word	0x00000000
	.align		4
        /*0004*/ 	.word	0xffffffff
	.align		4
        /*0008*/ 	.word	0x00000000
	.align		4
        /*000c*/ 	.word	0xfffffffe
	.align		4
        /*0010*/ 	.word	0x00000000
	.align		4
        /*0014*/ 	.word	0xfffffffd
	.align		4
        /*0018*/ 	.word	0x00000000
	.align		4
        /*001c*/ 	.word	0xfffffffc


//--------------------- .nv.constant4             --------------------------
	.section	.nv.constant4,"a",@progbits
	.align	8
	.align		8
.nv.constant4:
        /*0000*/ 	.dword	precalc_xorwow_matrix
	.align		8
        /*0008*/ 	.dword	precalc_xorwow_offset_matrix
	.align		8
        /*0010*/ 	.dword	mrg32k3aM1
	.align		8
        /*0018*/ 	.dword	mrg32k3aM2
	.align		8
        /*0020*/ 	.dword	mrg32k3aM1SubSeq
	.align		8
        /*0028*/ 	.dword	mrg32k3aM2SubSeq
	.align		8
        /*0030*/ 	.dword	mrg32k3aM1Seq
	.align		8
        /*0038*/ 	.dword	mrg32k3aM2Seq


//--------------------- .nv.constant3             --------------------------
	.section	.nv.constant3,"a",@progbits
	.align	8
.nv.constant3:
	.type		__cr_lgamma_table,@object
	.size		__cr_lgamma_table,(.L_8 - __cr_lgamma_table)
__cr_lgamma_table:
        /*0000*/ 	.byte	0x00, 0x00, 0x00, 0x00, 0x00, 0x00, 0x00, 0x00, 0x00, 0x00, 0x00, 0x00, 0x00, 0x00, 0x00, 0x00
        /*0010*/ 	.byte	0xef, 0x39, 0xfa, 0xfe, 0x42, 0x2e, 0xe6, 0x3f, 0x02, 0x20, 0x2a, 0xfa, 0x0b, 0xab, 0xfc, 0x3f
        /*0020*/ 	.byte	0xf9, 0x2c, 0x92, 0x7c, 0xa7, 0x6c, 0x09, 0x40, 0xc9, 0x79, 0x44, 0x3c, 0x64, 0x26, 0x13, 0x40
        /*0030*/ 	.byte	0xca, 0x01, 0xcf, 0x3a, 0x27, 0x51, 0x1a, 0x40, 0x30, 0xcc, 0x2d, 0xf3, 0xe1, 0x0c, 0x21, 0x40
        /*0040*/ 	.byte	0x0d, 0xb7, 0xfc, 0x82, 0x8e, 0x35, 0x25, 0x40
.L_8:


//--------------------- .text._Z23generate_uniform_kernelPfP17curandStateXORWOW --------------------------
	.section	.text._Z23generate_uniform_kernelPfP17curandStateXORWOW,"ax",@progbits
	.align	128
        .global         _Z23generate_uniform_kernelPfP17curandStateXORWOW
        .type           _Z23generate_uniform_kernelPfP17curandStateXORWOW,@function
        .size           _Z23generate_uniform_kernelPfP17curandStateXORWOW,(.L_x_11 - _Z23generate_uniform_kernelPfP17curandStateXORWOW)
        .other          _Z23generate_uniform_kernelPfP17curandStateXORWOW,@"STO_CUDA_ENTRY STV_DEFAULT"
_Z23generate_uniform_kernelPfP17curandStateXORWOW:
.text._Z23generate_uniform_kernelPfP17curandStateXORWOW:
[----:B------:R-:W-:Y:S01]  /*0000*/  LDC R1, c[0x0][0x37c] ;  /* 0x0000df00ff017b82 */ /* 0x000fe20000000800 */
[----:B------:R-:W0:Y:S07]  /*0010*/  S2R R0, SR_TID.X ;  /* 0x0000000000007919 */ /* 0x000e2e0000002100 */
[----:B------:R-:W0:Y:S01]  /*0020*/  S2UR UR6, SR_CTAID.X ;  /* 0x00000000000679c3 */ /* 0x000e220000002500 */
[----:B------:R-:W1:Y:S07]  /*0030*/  LDCU.64 UR4, c[0x0][0x358] ;  /* 0x00006b00ff0477ac */ /* 0x000e6e0008000a00 */
[----:B------:R-:W0:Y:S08]  /*0040*/  LDC R11, c[0x0][0x360] ;  /* 0x0000d800ff0b7b82 */ /* 0x000e300000000800 */
[----:B------:R-:W2:Y:S08]  /*0050*/  LDC.64 R2, c[0x0][0x388] ;  /* 0x0000e200ff027b82 */ /* 0x000eb00000000a00 */
[----:B------:R-:W3:Y:S01]  /*0060*/  LDC.64 R8, c[0x0][0x380] ;  /* 0x0000e000ff087b82 */ /* 0x000ee20000000a00 */
[----:B0-----:R-:W-:-:S04]  /*0070*/  IMAD R11, R11, UR6, R0 ;  /* 0x000000060b0b7c24 */ /* 0x001fc8000f8e0200 */
[----:B--2---:R-:W-:-:S05]  /*0080*/  IMAD.WIDE R2, R11, 0x30, R2 ;  /* 0x000000300b027825 */ /* 0x004fca00078e0202 */
[----:B-1----:R-:W2:Y:S04]  /*0090*/  LDG.E.64 R12, desc[UR4][R2.64] ;  /* 0x00000004020c7981 */ /* 0x002ea8000c1e1b00 */
[----:B------:R-:W4:Y:S04]  /*00a0*/  LDG.E.64 R6, desc[UR4][R2.64+0x10] ;  /* 0x0000100402067981 */ /* 0x000f28000c1e1b00 */
[----:B------:R-:W5:Y:S01]  /*00b0*/  LDG.E.64 R4, desc[UR4][R2.64+0x8] ;  /* 0x0000080402047981 */ /* 0x000f62000c1e1b00 */
[----:B------:R-:W-:Y:S02]  /*00c0*/  IMAD.MOV.U32 R15, RZ, RZ, 0x2f800000 ;  /* 0x2f800000ff0f7424 */ /* 0x000fe400078e00ff */
[----:B---3--:R-:W-:Y:S01]  /*00d0*/  IMAD.WIDE R8, R11, 0x4, R8 ;  /* 0x000000040b087825 */ /* 0x008fe200078e0208 */
[----:B--2---:R-:W-:-:S03]  /*00e0*/  SHF.R.U32.HI R0, RZ, 0x2, R13 ;  /* 0x00000002ff007819 */ /* 0x004fc6000001160d */
[----:B------:R-:W-:Y:S01]  /*00f0*/  VIADD R12, R12, 0x587c5 ;  /* 0x000587c50c0c7836 */ /* 0x000fe20000000000 */
[----:B------:R-:W-:Y:S01]  /*0100*/  LOP3.LUT R0, R0, R13, RZ, 0x3c, !PT ;  /* 0x0000000d00007212 */ /* 0x000fe200078e3cff */
[----:B----4-:R-:W-:Y:S01]  /*0110*/  IMAD.SHL.U32 R13, R7, 0x10, RZ ;  /* 0x00000010070d7824 */ /* 0x010fe200078e00ff */
[----:B------:R-:W-:Y:S01]  /*0120*/  MOV R17, R6 ;  /* 0x0000000600117202 */ /* 0x000fe20000000f00 */
[----:B------:R-:W-:Y:S01]  /*0130*/  IMAD.MOV.U32 R18, RZ, RZ, R7 ;  /* 0x000000ffff127224 */ /* 0x000fe200078e0007 */
[C---:B------:R-:W-:Y:S02]  /*0140*/  SHF.L.U32 R10, R0.reuse, 0x1, RZ ;  /* 0x00000001000a7819 */ /* 0x040fe400000006ff */
[----:B-----5:R-:W-:Y:S02]  /*0150*/  MOV R16, R5 ;  /* 0x0000000500107202 */ /* 0x020fe40000000f00 */
[----:B------:R-:W-:Y:S01]  /*0160*/  LOP3.LUT R10, R0, R10, R13, 0x96, !PT ;  /* 0x0000000a000a7212 */ /* 0x000fe200078e960d */
[----:B------:R-:W-:-:S02]  /*0170*/  IMAD.MOV.U32 R13, RZ, RZ, R4 ;  /* 0x000000ffff0d7224 */ /* 0x000fc400078e0004 */
[----:B------:R-:W-:Y:S01]  /*0180*/  STG.E.64 desc[UR4][R2.64+0x8], R16 ;  /* 0x0000081002007986 */ /* 0x000fe2000c101b04 */
[----:B------:R-:W-:-:S03]  /*0190*/  LOP3.LUT R19, R10, R7, RZ, 0x3c, !PT ;  /* 0x000000070a137212 */ /* 0x000fc600078e3cff */
[----:B------:R-:W-:Y:S01]  /*01a0*/  STG.E.64 desc[UR4][R2.64], R12 ;  /* 0x0000000c02007986 */ /* 0x000fe2000c101b04 */
[----:B------:R-:W-:-:S03]  /*01b0*/  IADD3 R0, PT, PT, R19, R12, RZ ;  /* 0x0000000c13007210 */ /* 0x000fc60007ffe0ff */
[----:B------:R-:W-:Y:S01]  /*01c0*/  STG.E.64 desc[UR4][R2.64+0x10], R18 ;  /* 0x0000101202007986 */ /* 0x000fe2000c101b04 */
[----:B------:R-:W-:-:S05]  /*01d0*/  I2FP.F32.U32 R0, R0 ;  /* 0x0000000000007245 */ /* 0x000fca0000201000 */
[----:B------:R-:W-:-:S05]  /*01e0*/  FFMA R15, R0, R15, 1.1641532182693481445e-10 ;  /* 0x2f000000000f7423 */ /* 0x000fca000000000f */
[----:B------:R-:W-:Y:S01]  /*01f0*/  STG.E desc[UR4][R8.64], R15 ;  /* 0x0000000f08007986 */ /* 0x000fe2000c101904 */
[----:B------:R-:W-:Y:S05]  /*0200*/  EXIT ;  /* 0x000000000000794d */ /* 0x000fea0003800000 */
.L_x_0:
[----:B------:R-:W-:-:S00]  /*0210*/  BRA `(.L_x_0) ;  /* 0xfffffffc00fc7947 */ /* 0x000fc0000383ffff */
[----:B------:R-:W-:-:S00]  /*0220*/  NOP ;  /* 0x0000000000007918 */ /* 0x000fc00000000000 */
        /* <DEDUP_REMOVED lines=13> */
.L_x_11:


//--------------------- .text._Z15generate_kernelPjP17curandStateXORWOW --------------------------
	.section	.text._Z15generate_kernelPjP17curandStateXORWOW,"ax",@progbits
	.align	128
        .global         _Z15generate_kernelPjP17curandStateXORWOW
        .type           _Z15generate_kernelPjP17curandStateXORWOW,@function
        .size           _Z15generate_kernelPjP17curandStateXORWOW,(.L_x_12 - _Z15generate_kernelPjP17curandStateXORWOW)
        .other          _Z15generate_kernelPjP17curandStateXORWOW,@"STO_CUDA_ENTRY STV_DEFAULT"
_Z15generate_kernelPjP17curandStateXORWOW:
.text._Z15generate_kernelPjP17curandStateXORWOW:
        /* <DEDUP_REMOVED lines=12> */
[----:B---3--:R-:W-:Y:S01]  /*00c0*/  IMAD.WIDE R8, R11, 0x4, R8 ;  /* 0x000000040b087825 */ /* 0x008fe200078e0208 */
[----:B--2---:R-:W-:-:S02]  /*00d0*/  SHF.R.U32.HI R0, RZ, 0x2, R13 ;  /* 0x00000002ff007819 */ /* 0x004fc4000001160d */
[----:B------:R-:W-:Y:S02]  /*00e0*/  IADD3 R12, PT, PT, R12, 0x587c5, RZ ;  /* 0x000587c50c0c7810 */ /* 0x000fe40007ffe0ff */
[----:B------:R-:W-:Y:S01]  /*00f0*/  LOP3.LUT R0, R0, R13, RZ, 0x3c, !PT ;  /* 0x0000000d00007212 */ /* 0x000fe200078e3cff */
[----:B----4-:R-:W-:Y:S01]  /*0100*/  IMAD.SHL.U32 R13, R5, 0x10, RZ ;  /* 0x00000010050d7824 */ /* 0x010fe200078e00ff */
[----:B------:R-:W-:Y:S01]  /*0110*/  MOV R14, R5 ;  /* 0x00000005000e7202 */ /* 0x000fe20000000f00 */
[----:B------:R-:W-:Y:S02]  /*0120*/  IMAD.MOV.U32 R11, RZ, RZ, R4 ;  /* 0x000000ffff0b7224 */ /* 0x000fe400078e0004 */
[----:B------:R-:W-:-:S05]  /*0130*/  IMAD.SHL.U32 R10, R0, 0x2, RZ ;  /* 0x00000002000a7824 */ /* 0x000fca00078e00ff */
[----:B------:R-:W-:Y:S02]  /*0140*/  LOP3.LUT R10, R0, R10, R13, 0x96, !PT ;  /* 0x0000000a000a7212 */ /* 0x000fe400078e960d */
[----:B-----5:R-:W-:Y:S02]  /*0150*/  MOV R13, R6 ;  /* 0x00000006000d7202 */ /* 0x020fe40000000f00 */
[----:B------:R-:W-:Y:S01]  /*0160*/  LOP3.LUT R15, R10, R5, RZ, 0x3c, !PT ;  /* 0x000000050a0f7212 */ /* 0x000fe200078e3cff */
[----:B------:R-:W-:Y:S02]  /*0170*/  IMAD.MOV.U32 R10, RZ, RZ, R7 ;  /* 0x000000ffff0a7224 */ /* 0x000fe400078e0007 */
[----:B------:R-:W-:Y:S01]  /*0180*/  STG.E.64 desc[UR4][R2.64], R12 ;  /* 0x0000000c02007986 */ /* 0x000fe2000c101b04 */
[----:B------:R-:W-:-:S03]  /*0190*/  IADD3 R5, PT, PT, R15, R12, RZ ;  /* 0x0000000c0f057210 */ /* 0x000fc60007ffe0ff */
[----:B------:R-:W-:Y:S04]  /*01a0*/  STG.E.64 desc[UR4][R2.64+0x10], R14 ;  /* 0x0000100e02007986 */ /* 0x000fe8000c101b04 */
[----:B------:R-:W-:Y:S04]  /*01b0*/  STG.E.64 desc[UR4][R2.64+0x8], R10 ;  /* 0x0000080a02007986 */ /* 0x000fe8000c101b04 */
[----:B------:R-:W-:Y:S01]  /*01c0*/  STG.E desc[UR4][R8.64], R5 ;  /* 0x0000000508007986 */ /* 0x000fe2000c101904 */
[----:B------:R-:W-:Y:S05]  /*01d0*/  EXIT ;  /* 0x000000000000794d */ /* 0x000fea0003800000 */
.L_x_1:
        /* <DEDUP_REMOVED lines=10> */
.L_x_12:


//--------------------- .text._Z12setup_kernelP17curandStateXORWOW --------------------------
	.section	.text._Z12setup_kernelP17curandStateXORWOW,"ax",@progbits
	.align	128
        .global         _Z12setup_kernelP17curandStateXORWOW
        .type           _Z12setup_kernelP17curandStateXORWOW,@function
        .size           _Z12setup_kernelP17curandStateXORWOW,(.L_x_13 - _Z12setup_kernelP17curandStateXORWOW)
        .other          _Z12setup_kernelP17curandStateXORWOW,@"STO_CUDA_ENTRY STV_DEFAULT"
_Z12setup_kernelP17curandStateXORWOW:
.text._Z12setup_kernelP17curandStateXORWOW:
[----:B------:R-:W-:Y:S01]  /*0000*/  LDC R1, c[0x0][0x37c] ;  /* 0x0000df00ff017b82 */ /* 0x000fe20000000800 */
[----:B------:R-:W0:Y:S07]  /*0010*/  S2R R0, SR_TID.X ;  /* 0x0000000000007919 */ /* 0x000e2e0000002100 */
[----:B------:R-:W0:Y:S01]  /*0020*/  S2UR UR6, SR_CTAID.X ;  /* 0x00000000000679c3 */ /* 0x000e220000002500 */
[----:B------:R-:W1:Y:S01]  /*0030*/  LDCU.64 UR4, c[0x0][0x358] ;  /* 0x00006b00ff0477ac */ /* 0x000e620008000a00 */
[----:B------:R-:W-:Y:S01]  /*0040*/  IMAD.MOV.U32 R2, RZ, RZ, -0x7ffa8e76 ;  /* 0x8005718aff027424 */ /* 0x000fe200078e00ff */
[----:B------:R-:W-:Y:S01]  /*0050*/  BSSY.RECONVERGENT B0, `(.L_x_2) ;  /* 0x00000df000007945 */ /* 0x000fe20003800200 */
[----:B------:R-:W-:-:S02]  /*0060*/  IMAD.MOV.U32 R3, RZ, RZ, -0x52959d79 ;  /* 0xad6a6287ff037424 */ /* 0x000fc400078e00ff */
[----:B------:R-:W-:Y:S02]  /*0070*/  IMAD.MOV.U32 R4, RZ, RZ, -0x4c6b3f69 ;  /* 0xb394c097ff047424 */ /* 0x000fe400078e00ff */
[----:B------:R-:W0:Y:S01]  /*0080*/  LDC R13, c[0x0][0x360] ;  /* 0x0000d800ff0d7b82 */ /* 0x000e220000000800 */
[----:B------:R-:W-:Y:S02]  /*0090*/  IMAD.MOV.U32 R5, RZ, RZ, -0x75bd8fc ;  /* 0xf8a42704ff057424 */ /* 0x000fe400078e00ff */
[----:B------:R-:W-:Y:S02]  /*00a0*/  IMAD.MOV.U32 R8, RZ, RZ, -0x23270784 ;  /* 0xdcd8f87cff087424 */ /* 0x000fe400078e00ff */
[----:B------:R-:W-:-:S03]  /*00b0*/  IMAD.MOV.U32 R9, RZ, RZ, -0x59992b75 ;  /* 0xa666d48bff097424 */ /* 0x000fc600078e00ff */
[----:B------:R-:W2:Y:S01]  /*00c0*/  LDC.64 R6, c[0x0][0x380] ;  /* 0x0000e000ff067b82 */ /* 0x000ea20000000a00 */
[----:B0-----:R-:W-:-:S05]  /*00d0*/  IMAD R13, R13, UR6, R0 ;  /* 0x000000060d0d7c24 */ /* 0x001fca000f8e0200 */
[C---:B------:R-:W-:Y:S01]  /*00e0*/  ISETP.NE.AND P0, PT, R13.reuse, RZ, PT ;  /* 0x000000ff0d00720c */ /* 0x040fe20003f05270 */
[----:B--2---:R-:W-:-:S05]  /*00f0*/  IMAD.WIDE R6, R13, 0x30, R6 ;  /* 0x000000300d067825 */ /* 0x004fca00078e0206 */
[----:B-1----:R0:W-:Y:S04]  /*0100*/  STG.E.64 desc[UR4][R6.64], R2 ;  /* 0x0000000206007986 */ /* 0x0021e8000c101b04 */
[----:B------:R0:W-:Y:S04]  /*0110*/  STG.E.64 desc[UR4][R6.64+0x8], R4 ;  /* 0x0000080406007986 */ /* 0x0001e8000c101b04 */
[----:B------:R0:W-:Y:S01]  /*0120*/  STG.E.64 desc[UR4][R6.64+0x10], R8 ;  /* 0x0000100806007986 */ /* 0x0001e2000c101b04 */
[----:B------:R-:W-:Y:S05]  /*0130*/  @!P0 BRA `(.L_x_3) ;  /* 0x0000000c00408947 */ /* 0x000fea0003800000 */
[----:B------:R-:W-:Y:S01]  /*0140*/  SHF.R.S32.HI R0, RZ, 0x1f, R13 ;  /* 0x0000001fff007819 */ /* 0x000fe2000001140d */
[----:B------:R-:W-:-:S07]  /*0150*/  IMAD.MOV.U32 R12, RZ, RZ, RZ ;  /* 0x000000ffff0c7224 */ /* 0x000fce00078e00ff */
.L_x_9:
[----:B0-----:R-:W-:Y:S01]  /*0160*/  LOP3.LUT R2, R13, 0x3, RZ, 0xc0, !PT ;  /* 0x000000030d027812 */ /* 0x001fe200078ec0ff */
[----:B------:R-:W-:Y:S03]  /*0170*/  BSSY.RECONVERGENT B1, `(.L_x_4) ;  /* 0x00000c6000017945 */ /* 0x000fe60003800200 */
[----:B------:R-:W-:-:S04]  /*0180*/  ISETP.NE.U32.AND P0, PT, R2, RZ, PT ;  /* 0x000000ff0200720c */ /* 0x000fc80003f05070 */
[----:B------:R-:W-:-:S13]  /*0190*/  ISETP.NE.AND.EX P0, PT, RZ, RZ, PT, P0 ;  /* 0x000000ffff00720c */ /* 0x000fda0003f05300 */
[----:B------:R-:W-:Y:S05]  /*01a0*/  @!P0 BRA `(.L_x_5) ;  /* 0x0000000c00088947 */ /* 0x000fea0003800000 */
[----:B------:R-:W0:Y:S01]  /*01b0*/  LDC.64 R8, c[0x4][RZ] ;  /* 0x01000000ff087b82 */ /* 0x000e220000000a00 */
[----:B------:R-:W-:Y:S02]  /*01c0*/  IMAD.MOV.U32 R14, RZ, RZ, RZ ;  /* 0x000000ffff0e7224 */ /* 0x000fe400078e00ff */
[----:B0-----:R-:W-:-:S07]  /*01d0*/  IMAD.WIDE.U32 R8, R12, 0xc80, R8 ;  /* 0x00000c800c087825 */ /* 0x001fce00078e0008 */
.L_x_8:
[----:B0-----:R-:W-:Y:S01]  /*01e0*/  IMAD.MOV.U32 R15, RZ, RZ, RZ ;  /* 0x000000ffff0f7224 */ /* 0x001fe200078e00ff */
[----:B------:R-:W-:Y:S01]  /*01f0*/  CS2R R2, SRZ ;  /* 0x0000000000027805 */ /* 0x000fe2000001ff00 */
[----:B------:R-:W-:Y:S01]  /*0200*/  IMAD.MOV.U32 R17, RZ, RZ, RZ ;  /* 0x000000ffff117224 */ /* 0x000fe200078e00ff */
[----:B------:R-:W-:-:S07]  /*0210*/  CS2R R4, SRZ ;  /* 0x0000000000047805 */ /* 0x000fce000001ff00 */
.L_x_7:
[----:B------:R-:W-:-:S05]  /*0220*/  IMAD.WIDE.U32 R10, R17, 0x4, R6 ;  /* 0x00000004110a7825 */ /* 0x000fca00078e0006 */
[----:B------:R0:W5:Y:S01]  /*0230*/  LDG.E R16, desc[UR4][R10.64+0x4] ;  /* 0x000004040a107981 */ /* 0x000162000c1e1900 */
[----:B------:R-:W-:-:S07]  /*0240*/  IMAD.MOV.U32 R19, RZ, RZ, RZ ;  /* 0x000000ffff137224 */ /* 0x000fce00078e00ff */
.L_x_6:
[----:B-----5:R-:W-:Y:S01]  /*0250*/  SHF.R.U32.HI R24, RZ, R19, R16 ;  /* 0x00000013ff187219 */ /* 0x020fe20000011610 */
[----:B0-----:R-:W-:-:S03]  /*0260*/  IMAD.SHL.U32 R10, R17, 0x20, RZ ;  /* 0x00000020110a7824 */ /* 0x001fc600078e00ff */
[----:B------:R-:W-:Y:S01]  /*0270*/  LOP3.LUT R11, R24, 0x1, RZ, 0xc0, !PT ;  /* 0x00000001180b7812 */ /* 0x000fe200078ec0ff */
[----:B------:R-:W-:-:S03]  /*0280*/  IMAD.IADD R10, R10, 0x1, R19 ;  /* 0x000000010a0a7824 */ /* 0x000fc600078e0213 */
[----:B------:R-:W-:Y:S01]  /*0290*/  ISETP.NE.U32.AND P0, PT, R11, 0x1, PT ;  /* 0x000000010b00780c */ /* 0x000fe20003f05070 */
[----:B------:R-:W-:-:S03]  /*02a0*/  IMAD R11, R10, 0x5, RZ ;  /* 0x000000050a0b7824 */ /* 0x000fc600078e02ff */
[----:B------:R-:W-:Y:S01]  /*02b0*/  R2P PR, R24, 0x7e ;  /* 0x0000007e18007804 */ /* 0x000fe20000000000 */
[----:B------:R-:W-:-:S08]  /*02c0*/  IMAD.WIDE.U32 R10, R11, 0x4, R8 ;  /* 0x000000040b0a7825 */ /* 0x000fd000078e0008 */
[----:B------:R-:W2:Y:S04]  /*02d0*/  @!P0 LDG.E R18, desc[UR4][R10.64] ;  /* 0x000000040a128981 */ /* 0x000ea8000c1e1900 */
[----:B------:R-:W3:Y:S04]  /*02e0*/  @!P0 LDG.E R20, desc[UR4][R10.64+0x10] ;  /* 0x000010040a148981 */ /* 0x000ee8000c1e1900 */
[----:B------:R-:W4:Y:S04]  /*02f0*/  @P1 LDG.E R22, desc[UR4][R10.64+0x14] ;  /* 0x000014040a161981 */ /* 0x000f28000c1e1900 */
[----:B------:R-:W4:Y:S04]  /*0300*/  @P2 LDG.E R26, desc[UR4][R10.64+0x28] ;  /* 0x000028040a1a2981 */ /* 0x000f28000c1e1900 */
[----:B------:R-:W4:Y:S04]  /*0310*/  @!P0 LDG.E R21, desc[UR4][R10.64+0x4] ;  /* 0x000004040a158981 */ /* 0x000f28000c1e1900 */
[----:B------:R-:W4:Y:S04]  /*0320*/  @!P0 LDG.E R23, desc[UR4][R10.64+0xc] ;  /* 0x00000c040a178981 */ /* 0x000f28000c1e1900 */
[----:B------:R-:W4:Y:S04]  /*0330*/  @P1 LDG.E R25, desc[UR4][R10.64+0x18] ;  /* 0x000018040a191981 */ /* 0x000f28000c1e1900 */
[----:B------:R-:W4:Y:S04]  /*0340*/  @P3 LDG.E R28, desc[UR4][R10.64+0x3c] ;  /* 0x00003c040a1c3981 */ /* 0x000f28000c1e1900 */
[----:B------:R-:W4:Y:S01]  /*0350*/  @P6 LDG.E R27, desc[UR4][R10.64+0x7c] ;  /* 0x00007c040a1b6981 */ /* 0x000f22000c1e1900 */
[----:B--2---:R-:W-:-:S03]  /*0360*/  @!P0 LOP3.LUT R15, R15, R18, RZ, 0x3c, !PT ;  /* 0x000000120f0f8212 */ /* 0x004fc600078e3cff */
[----:B------:R-:W2:Y:S01]  /*0370*/  @!P0 LDG.E R18, desc[UR4][R10.64+0x8] ;  /* 0x000008040a128981 */ /* 0x000ea2000c1e1900 */
[----:B---3--:R-:W-:-:S03]  /*0380*/  @!P0 LOP3.LUT R3, R3, R20, RZ, 0x3c, !PT ;  /* 0x0000001403038212 */ /* 0x008fc600078e3cff */
[----:B------:R-:W3:Y:S01]  /*0390*/  @P1 LDG.E R20, desc[UR4][R10.64+0x24] ;  /* 0x000024040a141981 */ /* 0x000ee2000c1e1900 */
[----:B----4-:R-:W-:-:S03]  /*03a0*/  @P1 LOP3.LUT R15, R15, R22, RZ, 0x3c, !PT ;  /* 0x000000160f0f1212 */ /* 0x010fc600078e3cff */
[----:B------:R-:W4:Y:S01]  /*03b0*/  @P2 LDG.E R22, desc[UR4][R10.64+0x38] ;  /* 0x000038040a162981 */ /* 0x000f22000c1e1900 */
[----:B------:R-:W-:-:S03]  /*03c0*/  @P2 LOP3.LUT R15, R15, R26, RZ, 0x3c, !PT ;  /* 0x0000001a0f0f2212 */ /* 0x000fc600078e3cff */
[----:B------:R-:W4:Y:S01]  /*03d0*/  @P4 LDG.E R26, desc[UR4][R10.64+0x50] ;  /* 0x000050040a1a4981 */ /* 0x000f22000c1e1900 */
[----:B------:R-:W-:-:S03]  /*03e0*/  @!P0 LOP3.LUT R4, R4, R21, RZ, 0x3c, !PT ;  /* 0x0000001504048212 */ /* 0x000fc600078e3cff */
[----:B------:R-:W4:Y:S01]  /*03f0*/  @P1 LDG.E R21, desc[UR4][R10.64+0x20] ;  /* 0x000020040a151981 */ /* 0x000f22000c1e1900 */
[----:B------:R-:W-:-:S03]  /*0400*/  @!P0 LOP3.LUT R2, R2, R23, RZ, 0x3c, !PT ;  /* 0x0000001702028212 */ /* 0x000fc600078e3cff */
[----:B------:R-:W4:Y:S01]  /*0410*/  @P2 LDG.E R23, desc[UR4][R10.64+0x2c] ;  /* 0x00002c040a172981 */ /* 0x000f22000c1e1900 */
[----:B------:R-:W-:-:S03]  /*0420*/  @P1 LOP3.LUT R4, R4, R25, RZ, 0x3c, !PT ;  /* 0x0000001904041212 */ /* 0x000fc600078e3cff */
[----:B------:R-:W4:Y:S01]  /*0430*/  @P2 LDG.E R25, desc[UR4][R10.64+0x34] ;  /* 0x000034040a192981 */ /* 0x000f22000c1e1900 */
[----:B--2---:R-:W-:-:S03]  /*0440*/  @!P0 LOP3.LUT R5, R5, R18, RZ, 0x3c, !PT ;  /* 0x0000001205058212 */ /* 0x004fc600078e3cff */
[----:B------:R-:W2:Y:S01]  /*0450*/  @P1 LDG.E R18, desc[UR4][R10.64+0x1c] ;  /* 0x00001c040a121981 */ /* 0x000ea2000c1e1900 */
[----:B---3--:R-:W-:-:S03]  /*0460*/  @P1 LOP3.LUT R3, R3, R20, RZ, 0x3c, !PT ;  /* 0x0000001403031212 */ /* 0x008fc600078e3cff */
[----:B------:R-:W3:Y:S01]  /*0470*/  @P2 LDG.E R20, desc[UR4][R10.64+0x30] ;  /* 0x000030040a142981 */ /* 0x000ee2000c1e1900 */
[----:B----4-:R-:W-:-:S03]  /*0480*/  @P2 LOP3.LUT R3, R3, R22, RZ, 0x3c, !PT ;  /* 0x0000001603032212 */ /* 0x010fc600078e3cff */
[----:B------:R-:W4:Y:S01]  /*0490*/  @P3 LDG.E R22, desc[UR4][R10.64+0x4c] ;  /* 0x00004c040a163981 */ /* 0x000f22000c1e1900 */
[----:B------:R-:W-:-:S04]  /*04a0*/  @P3 LOP3.LUT R15, R15, R28, RZ, 0x3c, !PT ;  /* 0x0000001c0f0f3212 */ /* 0x000fc800078e3cff */
[----:B------:R-:W-:Y:S02]  /*04b0*/  @P4 LOP3.LUT R15, R15, R26, RZ, 0x3c, !PT ;  /* 0x0000001a0f0f4212 */ /* 0x000fe400078e3cff */
[----:B------:R-:W-:Y:S01]  /*04c0*/  @P1 LOP3.LUT R2, R2, R21, RZ, 0x3c, !PT ;  /* 0x0000001502021212 */ /* 0x000fe200078e3cff */
[----:B------:R-:W4:Y:S04]  /*04d0*/  @P5 LDG.E R26, desc[UR4][R10.64+0x64] ;  /* 0x000064040a1a5981 */ /* 0x000f28000c1e1900 */
[----:B------:R-:W4:Y:S01]  /*04e0*/  @P3 LDG.E R21, desc[UR4][R10.64+0x40] ;  /* 0x000040040a153981 */ /* 0x000f22000c1e1900 */
[----:B------:R-:W-:Y:S02]  /*04f0*/  @P2 LOP3.LUT R4, R4, R23, RZ, 0x3c, !PT ;  /* 0x0000001704042212 */ /* 0x000fe400078e3cff */
[----:B------:R-:W-:Y:S01]  /*0500*/  @P2 LOP3.LUT R2, R2, R25, RZ, 0x3c, !PT ;  /* 0x0000001902022212 */ /* 0x000fe200078e3cff */
[----:B------:R-:W4:Y:S04]  /*0510*/  @P3 LDG.E R23, desc[UR4][R10.64+0x48] ;  /* 0x000048040a173981 */ /* 0x000f28000c1e1900 */
[----:B------:R-:W4:Y:S01]  /*0520*/  @P4 LDG.E R25, desc[UR4][R10.64+0x54] ;  /* 0x000054040a194981 */ /* 0x000f22000c1e1900 */
[----:B--2---:R-:W-:-:S03]  /*0530*/  @P1 LOP3.LUT R5, R5, R18, RZ, 0x3c, !PT ;  /* 0x0000001205051212 */ /* 0x004fc600078e3cff */
[----:B------:R-:W2:Y:S01]  /*0540*/  @P3 LDG.E R18, desc[UR4][R10.64+0x44] ;  /* 0x000044040a123981 */ /* 0x000ea2000c1e1900 */
[----:B---3--:R-:W-:-:S03]  /*0550*/  @P2 LOP3.LUT R5, R5, R20, RZ, 0x3c, !PT ;  /* 0x0000001405052212 */ /* 0x008fc600078e3cff */
[----:B------:R-:W3:Y:S01]  /*0560*/  @P4 LDG.E R20, desc[UR4][R10.64+0x58] ;  /* 0x000058040a144981 */ /* 0x000ee2000c1e1900 */
[----:B----4-:R-:W-:-:S03]  /*0570*/  @P3 LOP3.LUT R3, R3, R22, RZ, 0x3c, !PT ;  /* 0x0000001603033212 */ /* 0x010fc600078e3cff */
[----:B------:R-:W4:Y:S01]  /*0580*/  @P4 LDG.E R22, desc[UR4][R10.64+0x60] ;  /* 0x000060040a164981 */ /* 0x000f22000c1e1900 */
[----:B------:R-:W-:Y:S02]  /*0590*/  LOP3.LUT P0, RZ, R24, 0x80, RZ, 0xc0, !PT ;  /* 0x0000008018ff7812 */ /* 0x000fe4000780c0ff */
[----:B------:R-:W-:Y:S02]  /*05a0*/  @P5 LOP3.LUT R15, R15, R26, RZ, 0x3c, !PT ;  /* 0x0000001a0f0f5212 */ /* 0x000fe400078e3cff */
[----:B------:R-:W4:Y:S01]  /*05b0*/  @P6 LDG.E R26, desc[UR4][R10.64+0x78] ;  /* 0x000078040a1a6981 */ /* 0x000f22000c1e1900 */
[----:B------:R-:W-:-:S03]  /*05c0*/  @P3 LOP3.LUT R4, R4, R21, RZ, 0x3c, !PT ;  /* 0x0000001504043212 */ /* 0x000fc600078e3cff */
[----:B------:R-:W4:Y:S01]  /*05d0*/  @P4 LDG.E R21, desc[UR4][R10.64+0x5c] ;  /* 0x00005c040a154981 */ /* 0x000f22000c1e1900 */
[----:B------:R-:W-:-:S03]  /*05e0*/  @P3 LOP3.LUT R2, R2, R23, RZ, 0x3c, !PT ;  /* 0x0000001702023212 */ /* 0x000fc600078e3cff */
[----:B------:R-:W4:Y:S01]  /*05f0*/  @P5 LDG.E R23, desc[UR4][R10.64+0x68] ;  /* 0x000068040a175981 */ /* 0x000f22000c1e1900 */
[----:B------:R-:W-:-:S03]  /*0600*/  @P4 LOP3.LUT R4, R4, R25, RZ, 0x3c, !PT ;  /* 0x0000001904044212 */ /* 0x000fc600078e3cff */
[----:B------:R-:W4:Y:S01]  /*0610*/  @P5 LDG.E R25, desc[UR4][R10.64+0x70] ;  /* 0x000070040a195981 */ /* 0x000f22000c1e1900 */
[----:B--2---:R-:W-:-:S03]  /*0620*/  @P3 LOP3.LUT R5, R5, R18, RZ, 0x3c, !PT ;  /* 0x0000001205053212 */ /* 0x004fc600078e3cff */
[----:B------:R-:W2:Y:S01]  /*0630*/  @P5 LDG.E R18, desc[UR4][R10.64+0x6c] ;  /* 0x00006c040a125981 */ /* 0x000ea2000c1e1900 */
[----:B---3--:R-:W-:-:S03]  /*0640*/  @P4 LOP3.LUT R5, R5, R20, RZ, 0x3c, !PT ;  /* 0x0000001405054212 */ /* 0x008fc600078e3cff */
[----:B------:R-:W3:Y:S01]  /*0650*/  @P5 LDG.E R20, desc[UR4][R10.64+0x74] ;  /* 0x000074040a145981 */ /* 0x000ee2000c1e1900 */
[----:B----4-:R-:W-:-:S03]  /*0660*/  @P4 LOP3.LUT R3, R3, R22, RZ, 0x3c, !PT ;  /* 0x0000001603034212 */ /* 0x010fc600078e3cff */
[----:B------:R-:W4:Y:S01]  /*0670*/  @P0 LDG.E R22, desc[UR4][R10.64+0x8c] ;  /* 0x00008c040a160981 */ /* 0x000f22000c1e1900 */
[----:B------:R-:W-:-:S03]  /*0680*/  @P6 LOP3.LUT R15, R15, R26, RZ, 0x3c, !PT ;  /* 0x0000001a0f0f6212 */ /* 0x000fc600078e3cff */
        /* <DEDUP_REMOVED lines=13> */
[----:B------:R-:W-:Y:S02]  /*0760*/  @P6 LOP3.LUT R4, R4, R27, RZ, 0x3c, !PT ;  /* 0x0000001b04046212 */ /* 0x000fe400078e3cff */
[----:B------:R-:W-:Y:S02]  /*0770*/  @P6 LOP3.LUT R2, R2, R21, RZ, 0x3c, !PT ;  /* 0x0000001502026212 */ /* 0x000fe400078e3cff */
[----:B------:R-:W-:Y:S02]  /*0780*/  @P0 LOP3.LUT R4, R4, R23, RZ, 0x3c, !PT ;  /* 0x0000001704040212 */ /* 0x000fe400078e3cff */
[----:B------:R-:W-:Y:S02]  /*0790*/  @P0 LOP3.LUT R2, R2, R25, RZ, 0x3c, !PT ;  /* 0x0000001902020212 */ /* 0x000fe400078e3cff */
[----:B--2---:R-:W-:Y:S02]  /*07a0*/  @P6 LOP3.LUT R5, R5, R18, RZ, 0x3c, !PT ;  /* 0x0000001205056212 */ /* 0x004fe400078e3cff */
[----:B---3--:R-:W-:-:S02]  /*07b0*/  @P6 LOP3.LUT R3, R3, R20, RZ, 0x3c, !PT ;  /* 0x0000001403036212 */ /* 0x008fc400078e3cff */
[----:B----4-:R-:W-:Y:S02]  /*07c0*/  @P0 LOP3.LUT R5, R5, R22, RZ, 0x3c, !PT ;  /* 0x0000001605050212 */ /* 0x010fe400078e3cff */
[----:B------:R-:W-:Y:S02]  /*07d0*/  @P0 LOP3.LUT R3, R3, R26, RZ, 0x3c, !PT ;  /* 0x0000001a03030212 */ /* 0x000fe400078e3cff */
[----:B------:R-:W-:-:S13]  /*07e0*/  R2P PR, R24.B1, 0x7f ;  /* 0x0000007f18007804 */ /* 0x000fda0000001000 */
[----:B------:R-:W2:Y:S04]  /*07f0*/  @P0 LDG.E R18, desc[UR4][R10.64+0xa0] ;  /* 0x0000a0040a120981 */ /* 0x000ea8000c1e1900 */
[----:B------:R-:W3:Y:S04]  /*0800*/  @P1 LDG.E R22, desc[UR4][R10.64+0xb4] ;  /* 0x0000b4040a161981 */ /* 0x000ee8000c1e1900 */
[----:B------:R-:W4:Y:S04]  /*0810*/  @P2 LDG.E R26, desc[UR4][R10.64+0xc8] ;  /* 0x0000c8040a1a2981 */ /* 0x000f28000c1e1900 */
[----:B------:R-:W4:Y:S04]  /*0820*/  @P3 LDG.E R28, desc[UR4][R10.64+0xdc] ;  /* 0x0000dc040a1c3981 */ /* 0x000f28000c1e1900 */
[----:B------:R-:W4:Y:S04]  /*0830*/  @P0 LDG.E R23, desc[UR4][R10.64+0xa4] ;  /* 0x0000a4040a170981 */ /* 0x000f28000c1e1900 */
[----:B------:R-:W4:Y:S04]  /*0840*/  @P0 LDG.E R20, desc[UR4][R10.64+0xa8] ;  /* 0x0000a8040a140981 */ /* 0x000f28000c1e1900 */
[----:B------:R-:W4:Y:S04]  /*0850*/  @P4 LDG.E R25, desc[UR4][R10.64+0xf0] ;  /* 0x0000f0040a194981 */ /* 0x000f28000c1e1900 */
        /* <DEDUP_REMOVED lines=21> */
[----:B------:R-:W-:Y:S02]  /*09b0*/  LOP3.LUT P0, RZ, R24, 0x8000, RZ, 0xc0, !PT ;  /* 0x0000800018ff7812 */ /* 0x000fe4000780c0ff */
[----:B----4-:R-:W-:Y:S01]  /*09c0*/  @P5 LOP3.LUT R15, R15, R26, RZ, 0x3c, !PT ;  /* 0x0000001a0f0f5212 */ /* 0x010fe200078e3cff */
[----:B------:R-:W4:Y:S04]  /*09d0*/  @P3 LDG.E R24, desc[UR4][R10.64+0xe4] ;  /* 0x0000e4040a183981 */ /* 0x000f28000c1e1900 */
[----:B------:R-:W2:Y:S01]  /*09e0*/  @P6 LDG.E R26, desc[UR4][R10.64+0x118] ;  /* 0x000118040a1a6981 */ /* 0x000ea2000c1e1900 */
        /* <DEDUP_REMOVED lines=8> */
[----:B---3--:R-:W-:-:S03]  /*0a70*/  @P2 LOP3.LUT R3, R3, R22, RZ, 0x3c, !PT ;  /* 0x0000001603032212 */ /* 0x008fc600078e3cff */
[----:B------:R-:W3:Y:S01]  /*0a80*/  @P4 LDG.E R22, desc[UR4][R10.64+0x100] ;  /* 0x000100040a164981 */ /* 0x000ee2000c1e1900 */
[----:B--2---:R-:W-:-:S03]  /*0a90*/  @P6 LOP3.LUT R15, R15, R26, RZ, 0x3c, !PT ;  /* 0x0000001a0f0f6212 */ /* 0x004fc600078e3cff */
[----:B------:R-:W2:Y:S01]  /*0aa0*/  @P0 LDG.E R26, desc[UR4][R10.64+0x12c] ;  /* 0x00012c040a1a0981 */ /* 0x000ea2000c1e1900 */
[----:B----4-:R-:W-:-:S03]  /*0ab0*/  @P2 LOP3.LUT R2, R2, R23, RZ, 0x3c, !PT ;  /* 0x0000001702022212 */ /* 0x010fc600078e3cff */
[----:B------:R-:W4:Y:S01]  /*0ac0*/  @P4 LDG.E R23, desc[UR4][R10.64+0xfc] ;  /* 0x0000fc040a174981 */ /* 0x000f22000c1e1900 */
[----:B------:R-:W-:-:S03]  /*0ad0*/  @P2 LOP3.LUT R5, R5, R20, RZ, 0x3c, !PT ;  /* 0x0000001405052212 */ /* 0x000fc600078e3cff */
[----:B------:R-:W4:Y:S01]  /*0ae0*/  @P4 LDG.E R20, desc[UR4][R10.64+0xf8] ;  /* 0x0000f8040a144981 */ /* 0x000f22000c1e1900 */
[----:B------:R-:W-:Y:S02]  /*0af0*/  @P3 LOP3.LUT R2, R2, R27, RZ, 0x3c, !PT ;  /* 0x0000001b02023212 */ /* 0x000fe400078e3cff */
[----:B------:R-:W-:Y:S01]  /*0b00*/  @P3 LOP3.LUT R4, R4, R25, RZ, 0x3c, !PT ;  /* 0x0000001904043212 */ /* 0x000fe200078e3cff */
[----:B------:R-:W4:Y:S01]  /*0b10*/  @P5 LDG.E R27, desc[UR4][R10.64+0x110] ;  /* 0x000110040a1b5981 */ /* 0x000f22000c1e1900 */
[----:B------:R-:W-:-:S03]  /*0b20*/  @P3 LOP3.LUT R5, R5, R24, RZ, 0x3c, !PT ;  /* 0x0000001805053212 */ /* 0x000fc600078e3cff */
[----:B------:R-:W4:Y:S04]  /*0b30*/  @P5 LDG.E R25, desc[UR4][R10.64+0x108] ;  /* 0x000108040a195981 */ /* 0x000f28000c1e1900 */
        /* <DEDUP_REMOVED lines=19> */
[----:B------:R-:W-:-:S05]  /*0c70*/  VIADD R19, R19, 0x10 ;  /* 0x0000001013137836 */ /* 0x000fca0000000000 */
[----:B------:R-:W-:Y:S02]  /*0c80*/  ISETP.NE.AND P1, PT, R19, 0x20, PT ;  /* 0x000000201300780c */ /* 0x000fe40003f25270 */
[----:B------:R-:W-:Y:S02]  /*0c90*/  @P5 LOP3.LUT R3, R3, R18, RZ, 0x3c, !PT ;  /* 0x0000001203035212 */ /* 0x000fe400078e3cff */
[----:B------:R-:W-:Y:S02]  /*0ca0*/  @P6 LOP3.LUT R4, R4, R21, RZ, 0x3c, !PT ;  /* 0x0000001504046212 */ /* 0x000fe400078e3cff */
[----:B---3--:R-:W-:-:S04]  /*0cb0*/  @P6 LOP3.LUT R3, R3, R22, RZ, 0x3c, !PT ;  /* 0x0000001603036212 */ /* 0x008fc800078e3cff */
[----:B--2---:R-:W-:Y:S02]  /*0cc0*/  @P0 LOP3.LUT R3, R3, R26, RZ, 0x3c, !PT ;  /* 0x0000001a03030212 */ /* 0x004fe400078e3cff */
[----:B----4-:R-:W-:Y:S02]  /*0cd0*/  @P6 LOP3.LUT R2, R2, R23, RZ, 0x3c, !PT ;  /* 0x0000001702026212 */ /* 0x010fe400078e3cff */
[----:B------:R-:W-:Y:S02]  /*0ce0*/  @P6 LOP3.LUT R5, R5, R20, RZ, 0x3c, !PT ;  /* 0x0000001405056212 */ /* 0x000fe400078e3cff */
[----:B------:R-:W-:Y:S02]  /*0cf0*/  @P0 LOP3.LUT R2, R2, R27, RZ, 0x3c, !PT ;  /* 0x0000001b02020212 */ /* 0x000fe400078e3cff */
[----:B------:R-:W-:Y:S02]  /*0d00*/  @P0 LOP3.LUT R4, R4, R25, RZ, 0x3c, !PT ;  /* 0x0000001904040212 */ /* 0x000fe400078e3cff */
[----:B------:R-:W-:Y:S01]  /*0d10*/  @P0 LOP3.LUT R5, R5, R24, RZ, 0x3c, !PT ;  /* 0x0000001805050212 */ /* 0x000fe200078e3cff */
[----:B------:R-:W-:Y:S06]  /*0d20*/  @P1 BRA `(.L_x_6) ;  /* 0xfffffff400481947 */ /* 0x000fec000383ffff */
[----:B------:R-:W-:-:S05]  /*0d30*/  VIADD R17, R17, 0x1 ;  /* 0x0000000111117836 */ /* 0x000fca0000000000 */
[----:B------:R-:W-:-:S13]  /*0d40*/  ISETP.NE.AND P0, PT, R17, 0x5, PT ;  /* 0x000000051100780c */ /* 0x000fda0003f05270 */
[----:B------:R-:W-:Y:S05]  /*0d50*/  @P0 BRA `(.L_x_7) ;  /* 0xfffffff400300947 */ /* 0x000fea000383ffff */
[----:B------:R0:W-:Y:S01]  /*0d60*/  STG.E.64 desc[UR4][R6.64+0x8], R4 ;  /* 0x0000080406007986 */ /* 0x0001e2000c101b04 */
[----:B------:R-:W-:Y:S01]  /*0d70*/  VIADD R14, R14, 0x1 ;  /* 0x000000010e0e7836 */ /* 0x000fe20000000000 */
[----:B------:R-:W-:Y:S02]  /*0d80*/  LOP3.LUT R11, R13, 0x3, RZ, 0xc0, !PT ;  /* 0x000000030d0b7812 */ /* 0x000fe400078ec0ff */
[----:B------:R0:W-:Y:S02]  /*0d90*/  STG.E.64 desc[UR4][R6.64+0x10], R2 ;  /* 0x0000100206007986 */ /* 0x0001e4000c101b04 */
[----:B------:R-:W-:Y:S02]  /*0da0*/  ISETP.GE.U32.AND P0, PT, R14, R11, PT ;  /* 0x0000000b0e00720c */ /* 0x000fe40003f06070 */
[----:B------:R0:W-:Y:S11]  /*0db0*/  STG.E desc[UR4][R6.64+0x4], R15 ;  /* 0x0000040f06007986 */ /* 0x0001f6000c101904 */
[----:B------:R-:W-:Y:S05]  /*0dc0*/  @!P0 BRA `(.L_x_8) ;  /* 0xfffffff400048947 */ /* 0x000fea000383ffff */
.L_x_5:
[----:B------:R-:W-:Y:S05]  /*0dd0*/  BSYNC.RECONVERGENT B1 ;  /* 0x0000000000017941 */ /* 0x000fea0003800200 */
.L_x_4:
[C---:B------:R-:W-:Y:S01]  /*0de0*/  ISETP.GT.U32.AND P0, PT, R13.reuse, 0x3, PT ;  /* 0x000000030d00780c */ /* 0x040fe20003f04070 */
[----:B------:R-:W-:Y:S01]  /*0df0*/  VIADD R12, R12, 0x1 ;  /* 0x000000010c0c7836 */ /* 0x000fe20000000000 */
[--C-:B------:R-:W-:Y:S02]  /*0e00*/  SHF.R.U64 R13, R13, 0x2, R0.reuse ;  /* 0x000000020d0d7819 */ /* 0x100fe40000001200 */
[----:B------:R-:W-:Y:S02]  /*0e10*/  ISETP.GT.U32.AND.EX P0, PT, R0, RZ, PT, P0 ;  /* 0x000000ff0000720c */ /* 0x000fe40003f04100 */
[----:B------:R-:W-:-:S11]  /*0e20*/  SHF.R.U32.HI R0, RZ, 0x2, R0 ;  /* 0x00000002ff007819 */ /* 0x000fd60000011600 */
[----:B------:R-:W-:Y:S05]  /*0e30*/  @P0 BRA `(.L_x_9) ;  /* 0xfffffff000c80947 */ /* 0x000fea000383ffff */
.L_x_3:
[----:B------:R-:W-:Y:S05]  /*0e40*/  BSYNC.RECONVERGENT B0 ;  /* 0x0000000000007941 */ /* 0x000fea0003800200 */
.L_x_2:
[----:B------:R-:W-:Y:S04]  /*0e50*/  STG.E.64 desc[UR4][R6.64+0x18], RZ ;  /* 0x000018ff06007986 */ /* 0x000fe8000c101b04 */
[----:B------:R-:W-:Y:S04]  /*0e60*/  STG.E desc[UR4][R6.64+0x20], RZ ;  /* 0x000020ff06007986 */ /* 0x000fe8000c101904 */
[----:B------:R-:W-:Y:S01]  /*0e70*/  STG.E.64 desc[UR4][R6.64+0x28], RZ ;  /* 0x000028ff06007986 */ /* 0x000fe2000c101b04 */
[----:B------:R-:W-:Y:S05]  /*0e80*/  EXIT ;  /* 0x000000000000794d */ /* 0x000fea0003800000 */
.L_x_10:
        /* <DEDUP_REMOVED lines=15> */
.L_x_13:


//--------------------- .nv.global.init           --------------------------
	.section	.nv.global.init,"aw",@progbits
	.align	4
.nv.global.init:
	.type		mrg32k3aM1SubSeq,@object
	.size		mrg32k3aM1SubSeq,(mrg32k3aM2SubSeq - mrg32k3aM1SubSeq)
mrg32k3aM1SubSeq:
        /*0000*/ 	.byte	0x0b, 0xcc, 0xee, 0x04, 0x73, 0x29, 0x8b, 0x6f, 0xf6, 0x53, 0x03, 0xf6, 0x23, 0xf6, 0xea, 0xda
        /* <DEDUP_REMOVED lines=125> */
	.type		mrg32k3aM2SubSeq,@object
	.size		mrg32k3aM2SubSeq,(mrg32k3aM1 - mrg32k3aM2SubSeq)
mrg32k3aM2SubSeq:
        /* <DEDUP_REMOVED lines=126> */
	.type		mrg32k3aM1,@object
	.size		mrg32k3aM1,(mrg32k3aM1Seq - mrg32k3aM1)
mrg32k3aM1:
        /* <DEDUP_REMOVED lines=144> */
	.type		mrg32k3aM1Seq,@object
	.size		mrg32k3aM1Seq,(mrg32k3aM2 - mrg32k3aM1Seq)
mrg32k3aM1Seq:
        /* <DEDUP_REMOVED lines=144> */
	.type		mrg32k3aM2,@object
	.size		mrg32k3aM2,(mrg32k3aM2Seq - mrg32k3aM2)
mrg32k3aM2:
        /* <DEDUP_REMOVED lines=144> */
	.type		mrg32k3aM2Seq,@object
	.size		mrg32k3aM2Seq,(precalc_xorwow_matrix - mrg32k3aM2Seq)
mrg32k3aM2Seq:
        /* <DEDUP_REMOVED lines=144> */
	.type		precalc_xorwow_matrix,@object
	.size		precalc_xorwow_matrix,(precalc_xorwow_offset_matrix - precalc_xorwow_matrix)
precalc_xorwow_matrix:
        /* <DEDUP_REMOVED lines=6400> */
	.type		precalc_xorwow_offset_matrix,@object
	.size		precalc_xorwow_offset_matrix,(.L_1 - precalc_xorwow_offset_matrix)
precalc_xorwow_offset_matrix:
        /* <DEDUP_REMOVED lines=6400> */
.L_1:


//--------------------- .nv.shared.reserved.0     --------------------------
	.section	.nv.shared.reserved.0,"aw",@nobits
	.weak		__nv_reservedSMEM_offset_0_alias
	.size		__nv_reservedSMEM_offset_0_alias, 0, 64
	.other		__nv_reservedSMEM_offset_0_alias,@"STO_CUDA_RESERVED_SHARED STV_DEFAULT"
__nv_reservedSMEM_offset_0_alias:
	.zero		0
	.zero		64


//--------------------- .nv.constant0._Z23generate_uniform_kernelPfP17curandStateXORWOW --------------------------
	.section	.nv.constant0._Z23generate_uniform_kernelPfP17curandStateXORWOW,"a",@progbits
	.sectionflags	@""
	.align	4
.nv.constant0._Z23generate_uniform_kernelPfP17curandStateXORWOW:
	.zero		912


//--------------------- .nv.constant0._Z15generate_kernelPjP17curandStateXORWOW --------------------------
	.section	.nv.constant0._Z15generate_kernelPjP17curandStateXORWOW,"a",@progbits
	.sectionflags	@""
	.align	4
.nv.constant0._Z15generate_kernelPjP17curandStateXORWOW:
	.zero		912


//--------------------- .nv.constant0._Z12setup_kernelP17curandStateXORWOW --------------------------
	.section	.nv.constant0._Z12setup_kernelP17curandStateXORWOW,"a",@progbits
	.sectionflags	@""
	.align	4
.nv.constant0._Z12setup_kernelP17curandStateXORWOW:
	.zero		904


//--------------------- SYMBOLS --------------------------

	.type		.nv.reservedSmem.offset0,@object
	.size		.nv.reservedSmem.offset0,0x4
